//
// Generated by NVIDIA NVVM Compiler
//
// Compiler Build ID: CL-36424714
// Cuda compilation tools, release 13.0, V13.0.88
// Based on NVVM 20.0.0
//

.version 9.0
.target sm_100
.address_size 64

	// .globl	exec

.visible .entry exec(
	.param .u32 exec_param_0,
	.param .u32 exec_param_1,
	.param .u64 .ptr .align 1 exec_param_2,
	.param .u64 .ptr .align 1 exec_param_3,
	.param .u64 .ptr .align 1 exec_param_4,
	.param .u64 .ptr .align 1 exec_param_5
)
{
	.reg .pred 	%p<13>;
	.reg .b32 	%r<54>;
	.reg .b32 	%f<23>;
	.reg .b64 	%rd<43>;

	ld.param.u32 	%r23, [exec_param_0];
	ld.param.u32 	%r24, [exec_param_1];
	ld.param.u64 	%rd10, [exec_param_2];
	ld.param.u64 	%rd11, [exec_param_3];
	ld.param.u64 	%rd12, [exec_param_4];
	ld.param.u64 	%rd13, [exec_param_5];
	cvta.to.global.u64 	%rd1, %rd13;
	cvta.to.global.u64 	%rd2, %rd12;
	cvta.to.global.u64 	%rd14, %rd11;
	cvta.to.global.u64 	%rd15, %rd10;
	mov.u32 	%r25, %ctaid.x;
	mov.u32 	%r26, %ntid.x;
	mov.u32 	%r27, %tid.x;
	mad.lo.s32 	%r28, %r25, %r26, %r27;
	mul.wide.s32 	%rd16, %r28, 4;
	add.s64 	%rd17, %rd15, %rd16;
	ld.global.f32 	%f1, [%rd17];
	add.s64 	%rd18, %rd14, %rd16;
	ld.global.f32 	%f2, [%rd18];
	mul.lo.s32 	%r1, %r28, %r23;
	setp.lt.s32 	%p1, %r23, 1;
	@%p1 bra 	$L__BB0_16;
	cvt.rn.f32.s32 	%f3, %r24;
	mul.wide.s32 	%rd19, %r1, 4;
	add.s64 	%rd20, %rd19, %rd2;
	add.s64 	%rd41, %rd20, 16;
	mov.f32 	%f21, 0f00000000;
	mov.b32 	%r51, 0;
	mov.u32 	%r45, %r1;
	mov.u32 	%r46, %r23;
	mov.f32 	%f22, %f21;
$L__BB0_2:
	add.f32 	%f9, %f22, 0f40000000;
	mul.f32 	%f10, %f9, %f3;
	mul.f32 	%f11, %f10, 0f3E800000;
	cvt.rzi.s32.f32 	%r30, %f11;
	add.s32 	%r31, %r51, %r1;
	mul.wide.s32 	%rd21, %r31, 4;
	add.s64 	%rd22, %rd2, %rd21;
	st.global.u32 	[%rd22], %r30;
	add.f32 	%f12, %f21, 0f40000000;
	mul.f32 	%f13, %f12, %f3;
	mul.f32 	%f14, %f13, 0f3E800000;
	cvt.rzi.s32.f32 	%r32, %f14;
	add.s64 	%rd23, %rd1, %rd21;
	st.global.u32 	[%rd23], %r32;
	mul.f32 	%f15, %f22, %f22;
	mul.f32 	%f16, %f21, %f21;
	sub.f32 	%f17, %f15, %f16;
	add.f32 	%f6, %f1, %f17;
	add.f32 	%f18, %f22, %f22;
	fma.rn.f32 	%f21, %f18, %f21, %f2;
	mul.f32 	%f19, %f6, %f6;
	fma.rn.f32 	%f20, %f21, %f21, %f19;
	setp.leu.f32 	%p2, %f20, 0f40800000;
	@%p2 bra 	$L__BB0_15;
	add.s32 	%r34, %r51, -1;
	add.s64 	%rd5, %rd2, %rd19;
	st.global.u32 	[%rd5], %r34;
	setp.ge.s32 	%p4, %r51, %r23;
	@%p4 bra 	$L__BB0_17;
	sub.s32 	%r5, %r23, %r51;
	and.b32  	%r6, %r5, 7;
	sub.s32 	%r35, %r51, %r23;
	setp.gt.u32 	%p5, %r35, -8;
	@%p5 bra 	$L__BB0_7;
	and.b32  	%r36, %r46, -8;
	neg.s32 	%r49, %r36;
	add.s64 	%rd6, %rd1, 16;
$L__BB0_6:
	.pragma "nounroll";
	mul.wide.s32 	%rd27, %r45, 4;
	add.s64 	%rd28, %rd6, %rd27;
	mov.b32 	%r37, 0;
	st.global.u32 	[%rd41+-16], %r37;
	st.global.u32 	[%rd28+-16], %r37;
	st.global.u32 	[%rd41+-12], %r37;
	st.global.u32 	[%rd28+-12], %r37;
	st.global.u32 	[%rd41+-8], %r37;
	st.global.u32 	[%rd28+-8], %r37;
	st.global.u32 	[%rd41+-4], %r37;
	st.global.u32 	[%rd28+-4], %r37;
	st.global.u32 	[%rd41], %r37;
	st.global.u32 	[%rd28], %r37;
	st.global.u32 	[%rd41+4], %r37;
	st.global.u32 	[%rd28+4], %r37;
	st.global.u32 	[%rd41+8], %r37;
	st.global.u32 	[%rd28+8], %r37;
	st.global.u32 	[%rd41+12], %r37;
	st.global.u32 	[%rd28+12], %r37;
	add.s32 	%r51, %r51, 8;
	add.s32 	%r49, %r49, 8;
	add.s32 	%r45, %r45, 8;
	add.s64 	%rd41, %rd41, 32;
	setp.eq.s32 	%p6, %r49, 0;
	@%p6 bra 	$L__BB0_7;
	bra.uni 	$L__BB0_6;
$L__BB0_7:
	setp.eq.s32 	%p7, %r6, 0;
	@%p7 bra 	$L__BB0_17;
	and.b32  	%r18, %r5, 3;
	setp.lt.u32 	%p8, %r6, 4;
	@%p8 bra 	$L__BB0_10;
	add.s32 	%r38, %r51, %r1;
	mul.wide.s32 	%rd29, %r51, 4;
	add.s64 	%rd30, %rd5, %rd29;
	mov.b32 	%r39, 0;
	st.global.u32 	[%rd30], %r39;
	mul.wide.s32 	%rd31, %r38, 4;
	add.s64 	%rd32, %rd1, %rd31;
	st.global.u32 	[%rd32], %r39;
	st.global.u32 	[%rd30+4], %r39;
	st.global.u32 	[%rd32+4], %r39;
	st.global.u32 	[%rd30+8], %r39;
	st.global.u32 	[%rd32+8], %r39;
	st.global.u32 	[%rd30+12], %r39;
	st.global.u32 	[%rd32+12], %r39;
	add.s32 	%r51, %r51, 4;
$L__BB0_10:
	setp.eq.s32 	%p9, %r18, 0;
	@%p9 bra 	$L__BB0_17;
	setp.eq.s32 	%p10, %r18, 1;
	@%p10 bra 	$L__BB0_13;
	add.s32 	%r40, %r51, %r1;
	mul.wide.s32 	%rd33, %r51, 4;
	add.s64 	%rd34, %rd5, %rd33;
	mov.b32 	%r41, 0;
	st.global.u32 	[%rd34], %r41;
	mul.wide.s32 	%rd35, %r40, 4;
	add.s64 	%rd36, %rd1, %rd35;
	st.global.u32 	[%rd36], %r41;
	st.global.u32 	[%rd34+4], %r41;
	st.global.u32 	[%rd36+4], %r41;
	add.s32 	%r51, %r51, 2;
$L__BB0_13:
	and.b32  	%r42, %r5, 1;
	setp.eq.b32 	%p11, %r42, 1;
	not.pred 	%p12, %p11;
	@%p12 bra 	$L__BB0_17;
	add.s32 	%r43, %r51, %r1;
	mul.wide.s32 	%rd37, %r51, 4;
	add.s64 	%rd38, %rd5, %rd37;
	mov.b32 	%r44, 0;
	st.global.u32 	[%rd38], %r44;
	mul.wide.s32 	%rd39, %r43, 4;
	add.s64 	%rd40, %rd1, %rd39;
	st.global.u32 	[%rd40], %r44;
	bra.uni 	$L__BB0_17;
$L__BB0_15:
	add.s32 	%r51, %r51, 1;
	setp.ne.s32 	%p3, %r51, %r23;
	add.s32 	%r46, %r46, -1;
	add.s32 	%r45, %r45, 1;
	add.s64 	%rd41, %rd41, 4;
	mov.f32 	%f22, %f6;
	@%p3 bra 	$L__BB0_2;
$L__BB0_16:
	mul.wide.s32 	%rd24, %r1, 4;
	add.s64 	%rd25, %rd2, %rd24;
	mov.b32 	%r33, -1;
	st.global.u32 	[%rd25], %r33;
$L__BB0_17:
	ret;

}


// ===== COMPILED SASS (sm_100) =====

	.target	sm_100

	.elftype	@"ET_EXEC"


//--------------------- .note.nv.tkinfo           --------------------------
	.section	.note.nv.tkinfo,"",@"SHT_NOTE"
	.sectionflags	@"SHF_NOTE_NV_TKINFO"
	.tkinfo
        /*0018*/ 	.word	0x00000002
        /*0030*/ 	.string	""
        /*0030*/ 	.string	"ptxas"
        /*0030*/ 	.string	"Cuda compilation tools, release 13.0, V13.0.88"
        /*0030*/ 	.string	"Build cuda_13.0.r13.0/compiler.36424714_0"
        /*0030*/ 	.string	"-arch sm_100 -m 64 "



//--------------------- .note.nv.cuinfo           --------------------------
	.section	.note.nv.cuinfo,"",@"SHT_NOTE"
	.sectionflags	@"SHF_NOTE_NV_CUINFO"
        /*0018*/ 	.short	0x0002
        /*001a*/ 	.short	0x0064
        /*001c*/ 	.short	0x0082
	.zero		2


//--------------------- .nv.info                  --------------------------
	.section	.nv.info,"",@"SHT_CUDA_INFO"
	.align	4


	//----- nvinfo : EIATTR_REGCOUNT
	.align		4
        /*0000*/ 	.byte	0x04, 0x2f
        /*0002*/ 	.short	(.L_1 - .L_0)
	.align		4
.L_0:
        /*0004*/ 	.word	index@(exec)
        /*0008*/ 	.word	0x0000001e


	//----- nvinfo : EIATTR_FRAME_SIZE
	.align		4
.L_1:
        /*000c*/ 	.byte	0x04, 0x11
        /*000e*/ 	.short	(.L_3 - .L_2)
	.align		4
.L_2:
        /*0010*/ 	.word	index@(exec)
        /*0014*/ 	.word	0x00000000


	//----- nvinfo : EIATTR_MIN_STACK_SIZE
	.align		4
.L_3:
        /*0018*/ 	.byte	0x04, 0x12
        /*001a*/ 	.short	(.L_5 - .L_4)
	.align		4
.L_4:
        /*001c*/ 	.word	index@(exec)
        /*0020*/ 	.word	0x00000000
.L_5:


//--------------------- .nv.compat                --------------------------
	.section	.nv.compat,"",@"SHT_CUDA_COMPAT_INFO"
	.align	4
        /*0000*/ 	.byte	0x02, 0x09, 0x00, 0x00, 0x02, 0x02, 0x01, 0x00, 0x02, 0x05, 0x05, 0x00, 0x03, 0x07, 0x01, 0x01
        /*0010*/ 	.byte	0x02, 0x03, 0x00, 0x00, 0x02, 0x06, 0x01, 0x00, 0x04, 0x0b, 0x08, 0x00, 0x01, 0x00, 0x00, 0x00
        /*0020*/ 	.byte	0x00, 0x00, 0x00, 0x00


//--------------------- .nv.info.exec             --------------------------
	.section	.nv.info.exec,"",@"SHT_CUDA_INFO"
	.sectionflags	@""
	.align	4


	//----- nvinfo : EIATTR_CUDA_API_VERSION
	.align		4
        /*0000*/ 	.byte	0x04, 0x37
        /*0002*/ 	.short	(.L_7 - .L_6)
.L_6:
        /*0004*/ 	.word	0x00000082


	//----- nvinfo : EIATTR_KPARAM_INFO
	.align		4
.L_7:
        /*0008*/ 	.byte	0x04, 0x17
        /*000a*/ 	.short	(.L_9 - .L_8)
.L_8:
        /*000c*/ 	.word	0x00000000
        /*0010*/ 	.short	0x0005
        /*0012*/ 	.short	0x0020
        /*0014*/ 	.byte	0x00, 0xf5, 0x21, 0x00


	//----- nvinfo : EIATTR_KPARAM_INFO
	.align		4
.L_9:
        /*0018*/ 	.byte	0x04, 0x17
        /*001a*/ 	.short	(.L_11 - .L_10)
.L_10:
        /*001c*/ 	.word	0x00000000
        /*0020*/ 	.short	0x0004
        /*0022*/ 	.short	0x0018
        /*0024*/ 	.byte	0x00, 0xf5, 0x21, 0x00


	//----- nvinfo : EIATTR_KPARAM_INFO
	.align		4
.L_11:
        /*0028*/ 	.byte	0x04, 0x17
        /*002a*/ 	.short	(.L_13 - .L_12)
.L_12:
        /*002c*/ 	.word	0x00000000
        /*0030*/ 	.short	0x0003
        /*0032*/ 	.short	0x0010
        /*0034*/ 	.byte	0x00, 0xf5, 0x21, 0x00


	//----- nvinfo : EIATTR_KPARAM_INFO
	.align		4
.L_13:
        /*0038*/ 	.byte	0x04, 0x17
        /*003a*/ 	.short	(.L_15 - .L_14)
.L_14:
        /*003c*/ 	.word	0x00000000
        /*0040*/ 	.short	0x0002
        /*0042*/ 	.short	0x0008
        /*0044*/ 	.byte	0x00, 0xf5, 0x21, 0x00


	//----- nvinfo : EIATTR_KPARAM_INFO
	.align		4
.L_15:
        /*0048*/ 	.byte	0x04, 0x17
        /*004a*/ 	.short	(.L_17 - .L_16)
.L_16:
        /*004c*/ 	.word	0x00000000
        /*0050*/ 	.short	0x0001
        /*0052*/ 	.short	0x0004
        /*0054*/ 	.byte	0x00, 0xf0, 0x11, 0x00


	//----- nvinfo : EIATTR_KPARAM_INFO
	.align		4
.L_17:
        /*0058*/ 	.byte	0x04, 0x17
        /*005a*/ 	.short	(.L_19 - .L_18)
.L_18:
        /*005c*/ 	.word	0x00000000
        /*0060*/ 	.short	0x0000
        /*0062*/ 	.short	0x0000
        /*0064*/ 	.byte	0x00, 0xf0, 0x11, 0x00


	//----- nvinfo : EIATTR_SPARSE_MMA_MASK
	.align		4
.L_19:
        /*0068*/ 	.byte	0x03, 0x50
        /*006a*/ 	.short	0x0000


	//----- nvinfo : EIATTR_MAXREG_COUNT
	.align		4
        /*006c*/ 	.byte	0x03, 0x1b
        /*006e*/ 	.short	0x00ff


	//----- nvinfo : EIATTR_MERCURY_ISA_VERSION
	.align		4
        /*0070*/ 	.byte	0x03, 0x5f
        /*0072*/ 	.short	0x0101


	//----- nvinfo : EIATTR_VRC_CTA_INIT_COUNT
	.align		4
        /*0074*/ 	.byte	0x02, 0x4a
	.zero		1
	.zero		1


	//----- nvinfo : EIATTR_EXIT_INSTR_OFFSETS
	.align		4
        /*0078*/ 	.byte	0x04, 0x1c
        /*007a*/ 	.short	(.L_21 - .L_20)


	//   ....[0]....
.L_20:
        /*007c*/ 	.word	0x000003f0


	//   ....[1]....
        /*0080*/ 	.word	0x00000460


	//   ....[2]....
        /*0084*/ 	.word	0x000006e0


	//   ....[3]....
        /*0088*/ 	.word	0x00000810


	//   ....[4]....
        /*008c*/ 	.word	0x000008d0


	//   ....[5]....
        /*0090*/ 	.word	0x00000930


	//----- nvinfo : EIATTR_CRS_STACK_SIZE
	.align		4
.L_21:
        /*0094*/ 	.byte	0x04, 0x1e
        /*0096*/ 	.short	(.L_23 - .L_22)
.L_22:
        /*0098*/ 	.word	0x00000000


	//----- nvinfo : EIATTR_CBANK_PARAM_SIZE
	.align		4
.L_23:
        /*009c*/ 	.byte	0x03, 0x19
        /*009e*/ 	.short	0x0028


	//----- nvinfo : EIATTR_PARAM_CBANK
	.align		4
        /*00a0*/ 	.byte	0x04, 0x0a
        /*00a2*/ 	.short	(.L_25 - .L_24)
	.align		4
.L_24:
        /*00a4*/ 	.word	index@(.nv.constant0.exec)
        /*00a8*/ 	.short	0x0380
        /*00aa*/ 	.short	0x0028


	//----- nvinfo : EIATTR_SW_WAR
	.align		4
.L_25:
        /*00ac*/ 	.byte	0x04, 0x36
        /*00ae*/ 	.short	(.L_27 - .L_26)
.L_26:
        /*00b0*/ 	.word	0x00000008
.L_27:


//--------------------- .nv.callgraph             --------------------------
	.section	.nv.callgraph,"",@"SHT_CUDA_CALLGRAPH"
	.align	4
	.sectionentsize	8
	.align		4
        /*0000*/ 	.word	0x00000000
	.align		4
        /*0004*/ 	.word	0xffffffff
	.align		4
        /*0008*/ 	.word	0x00000000
	.align		4
        /*000c*/ 	.word	0xfffffffe
	.align		4
        /*0010*/ 	.word	0x00000000
	.align		4
        /*0014*/ 	.word	0xfffffffd
	.align		4
        /*0018*/ 	.word	0x00000000
	.align		4
        /*001c*/ 	.word	0xfffffffc


//--------------------- .text.exec                --------------------------
	.section	.text.exec,"ax",@progbits
	.align	128
        .global         exec
        .type           exec,@function
        .size           exec,(.L_x_10 - exec)
        .other          exec,@"STO_CUDA_ENTRY STV_DEFAULT"
exec:
.text.exec:
[----:B------:R-:W-:Y:S01]  /*0000*/  LDC R1, c[0x0][0x37c] ;  /* 0x0000df00ff017b82 */ /* 0x000fe20000000800 */
[----:B------:R-:W0:Y:S07]  /*0010*/  S2R R0, SR_TID.X ;  /* 0x0000000000007919 */ /* 0x000e2e0000002100 */
[----:B------:R-:W0:Y:S01]  /*0020*/  S2UR UR6, SR_CTAID.X ;  /* 0x00000000000679c3 */ /* 0x000e220000002500 */
[----:B------:R-:W1:Y:S01]  /*0030*/  LDCU UR7, c[0x0][0x380] ;  /* 0x00007000ff0777ac */ /* 0x000e620008000800 */
[----:B------:R-:W2:Y:S06]  /*0040*/  LDCU.64 UR4, c[0x0][0x358] ;  /* 0x00006b00ff0477ac */ /* 0x000eac0008000a00 */
[----:B------:R-:W0:Y:S08]  /*0050*/  LDC R7, c[0x0][0x360] ;  /* 0x0000d800ff077b82 */ /* 0x000e300000000800 */
[----:B------:R-:W3:Y:S01]  /*0060*/  LDC.64 R14, c[0x0][0x388] ;  /* 0x0000e200ff0e7b82 */ /* 0x000ee20000000a00 */
[----:B-1----:R-:W-:-:S07]  /*0070*/  UISETP.GE.AND UP0, UPT, UR7, 0x1, UPT ;  /* 0x000000010700788c */ /* 0x002fce000bf06270 */
[----:B------:R-:W1:Y:S01]  /*0080*/  LDC.64 R16, c[0x0][0x390] ;  /* 0x0000e400ff107b82 */ /* 0x000e620000000a00 */
[----:B0-----:R-:W-:-:S04]  /*0090*/  IMAD R7, R7, UR6, R0 ;  /* 0x0000000607077c24 */ /* 0x001fc8000f8e0200 */
[----:B---3--:R-:W-:-:S04]  /*00a0*/  IMAD.WIDE R14, R7, 0x4, R14 ;  /* 0x00000004070e7825 */ /* 0x008fc800078e020e */
[----:B-1----:R-:W-:-:S04]  /*00b0*/  IMAD.WIDE R16, R7, 0x4, R16 ;  /* 0x0000000407107825 */ /* 0x002fc800078e0210 */
[----:B------:R-:W-:Y:S01]  /*00c0*/  IMAD R7, R7, UR7, RZ ;  /* 0x0000000707077c24 */ /* 0x000fe2000f8e02ff */
[----:B--2---:R-:W-:Y:S06]  /*00d0*/  BRA.U !UP0, `(.L_x_0) ;  /* 0x0000000108b47547 */ /* 0x004fec000b800000 */
[----:B------:R-:W0:Y:S01]  /*00e0*/  LDC.64 R8, c[0x0][0x398] ;  /* 0x0000e600ff087b82 */ /* 0x000e220000000a00 */
[----:B------:R-:W1:Y:S01]  /*00f0*/  LDCU UR6, c[0x0][0x384] ;  /* 0x00007080ff0677ac */ /* 0x000e620008000800 */
[----:B------:R-:W5:Y:S01]  /*0100*/  LDG.E R14, desc[UR4][R14.64] ;  /* 0x000000040e0e7981 */ /* 0x000f62000c1e1900 */
[----:B------:R-:W2:Y:S03]  /*0110*/  LDCU UR7, c[0x0][0x380] ;  /* 0x00007000ff0777ac */ /* 0x000ea60008000800 */
[----:B------:R1:W5:Y:S01]  /*0120*/  LDG.E R16, desc[UR4][R16.64] ;  /* 0x0000000410107981 */ /* 0x000362000c1e1900 */
[----:B------:R-:W-:Y:S01]  /*0130*/  BSSY.RECONVERGENT B0, `(.L_x_1) ;  /* 0x000002d000007945 */ /* 0x000fe20003800200 */
[----:B------:R-:W3:Y:S01]  /*0140*/  LDC.64 R4, c[0x0][0x398] ;  /* 0x0000e600ff047b82 */ /* 0x000ee20000000a00 */
[----:B------:R-:W-:Y:S01]  /*0150*/  CS2R R18, SRZ ;  /* 0x0000000000127805 */ /* 0x000fe2000001ff00 */
[----:B------:R-:W-:Y:S01]  /*0160*/  IMAD.MOV.U32 R6, RZ, RZ, RZ ;  /* 0x000000ffff067224 */ /* 0x000fe200078e00ff */
[----:B------:R-:W-:Y:S01]  /*0170*/  MOV R12, R7 ;  /* 0x00000007000c7202 */ /* 0x000fe20000000f00 */
[----:B------:R-:W4:Y:S04]  /*0180*/  LDCU UR8, c[0x0][0x380] ;  /* 0x00007000ff0877ac */ /* 0x000f280008000800 */
[----:B------:R-:W3:Y:S01]  /*0190*/  LDC.64 R2, c[0x0][0x3a0] ;  /* 0x0000e800ff027b82 */ /* 0x000ee20000000a00 */
[----:B-1----:R-:W-:Y:S01]  /*01a0*/  I2FP.F32.S32 R17, UR6 ;  /* 0x0000000600117c45 */ /* 0x002fe20008201400 */
[----:B--2---:R-:W-:-:S02]  /*01b0*/  IMAD.U32 R15, RZ, RZ, UR7 ;  /* 0x00000007ff0f7e24 */ /* 0x004fc4000f8e00ff */
[----:B0-----:R-:W-:-:S03]  /*01c0*/  IMAD.WIDE R8, R7, 0x4, R8 ;  /* 0x0000000407087825 */ /* 0x001fc600078e0208 */
[----:B------:R-:W-:-:S04]  /*01d0*/  IADD3 R0, P0, PT, R8, 0x10, RZ ;  /* 0x0000001008007810 */ /* 0x000fc80007f1e0ff */
[----:B----4-:R-:W-:-:S09]  /*01e0*/  IADD3.X R13, PT, PT, RZ, R9, RZ, P0, !PT ;  /* 0x00000009ff0d7210 */ /* 0x010fd200007fe4ff */
.L_x_3:
[C---:B0-----:R-:W-:Y:S01]  /*01f0*/  FADD R8, R18.reuse, 2 ;  /* 0x4000000012087421 */ /* 0x041fe20000000000 */
[-C--:B------:R-:W-:Y:S01]  /*0200*/  FMUL R9, R19, R19.reuse ;  /* 0x0000001313097220 */ /* 0x080fe20000400000 */
[----:B------:R-:W-:Y:S01]  /*0210*/  IADD3 R11, PT, PT, R7, R6, RZ ;  /* 0x00000006070b7210 */ /* 0x000fe20007ffe0ff */
[C---:B------:R-:W-:Y:S01]  /*0220*/  FADD R27, R18.reuse, R18 ;  /* 0x00000012121b7221 */ /* 0x040fe20000000000 */
[----:B------:R-:W-:Y:S01]  /*0230*/  FMUL.D4 R20, R17, R8 ;  /* 0x0000000811147220 */ /* 0x000fe20000200000 */
[----:B------:R-:W-:Y:S01]  /*0240*/  FADD R8, R19, 2 ;  /* 0x4000000013087421 */ /* 0x000fe20000000000 */
[----:B------:R-:W-:Y:S01]  /*0250*/  FFMA R25, R18, R18, -R9 ;  /* 0x0000001212197223 */ /* 0x000fe20000000809 */
[----:B-----5:R-:W-:Y:S01]  /*0260*/  FFMA R19, R27, R19, R16 ;  /* 0x000000131b137223 */ /* 0x020fe20000000010 */
[----:B------:R-:W0:Y:S01]  /*0270*/  F2I.TRUNC.NTZ R21, R20 ;  /* 0x0000001400157305 */ /* 0x000e22000020f100 */
[----:B------:R-:W-:Y:S01]  /*0280*/  FMUL.D4 R22, R17, R8 ;  /* 0x0000000811167220 */ /* 0x000fe20000200000 */
[----:B------:R-:W-:Y:S01]  /*0290*/  FADD R25, R14, R25 ;  /* 0x000000190e197221 */ /* 0x000fe20000000000 */
[----:B---3--:R-:W-:-:S04]  /*02a0*/  IMAD.WIDE R8, R11, 0x4, R4 ;  /* 0x000000040b087825 */ /* 0x008fc800078e0204 */
[----:B------:R-:W-:Y:S01]  /*02b0*/  FMUL R18, R25, R25 ;  /* 0x0000001919127220 */ /* 0x000fe20000400000 */
[----:B------:R-:W-:Y:S01]  /*02c0*/  IMAD.WIDE R10, R11, 0x4, R2 ;  /* 0x000000040b0a7825 */ /* 0x000fe200078e0202 */
[----:B------:R-:W1:Y:S03]  /*02d0*/  F2I.TRUNC.NTZ R23, R22 ;  /* 0x0000001600177305 */ /* 0x000e66000020f100 */
[----:B------:R-:W-:Y:S01]  /*02e0*/  FFMA R18, R19, R19, R18 ;  /* 0x0000001313127223 */ /* 0x000fe20000000012 */
[----:B0-----:R0:W-:Y:S04]  /*02f0*/  STG.E desc[UR4][R8.64], R21 ;  /* 0x0000001508007986 */ /* 0x0011e8000c101904 */
[----:B------:R-:W-:Y:S01]  /*0300*/  FSETP.GT.AND P0, PT, R18, 4, PT ;  /* 0x408000001200780b */ /* 0x000fe20003f04000 */
[----:B-1----:R0:W-:-:S12]  /*0310*/  STG.E desc[UR4][R10.64], R23 ;  /* 0x000000170a007986 */ /* 0x0021d8000c101904 */
[----:B------:R-:W-:Y:S05]  /*0320*/  @P0 BRA `(.L_x_2) ;  /* 0x0000000000340947 */ /* 0x000fea0003800000 */
[----:B------:R-:W-:Y:S01]  /*0330*/  VIADD R6, R6, 0x1 ;  /* 0x0000000106067836 */ /* 0x000fe20000000000 */
[----:B------:R-:W-:Y:S01]  /*0340*/  IADD3 R0, P1, PT, R0, 0x4, RZ ;  /* 0x0000000400007810 */ /* 0x000fe20007f3e0ff */
[----:B------:R-:W-:Y:S01]  /*0350*/  VIADD R12, R12, 0x1 ;  /* 0x000000010c0c7836 */ /* 0x000fe20000000000 */
[----:B------:R-:W-:Y:S02]  /*0360*/  IADD3 R15, PT, PT, R15, -0x1, RZ ;  /* 0xffffffff0f0f7810 */ /* 0x000fe40007ffe0ff */
[----:B------:R-:W-:Y:S01]  /*0370*/  ISETP.NE.AND P0, PT, R6, UR8, PT ;  /* 0x0000000806007c0c */ /* 0x000fe2000bf05270 */
[----:B------:R-:W-:Y:S01]  /*0380*/  IMAD.X R13, RZ, RZ, R13, P1 ;  /* 0x000000ffff0d7224 */ /* 0x000fe200008e060d */
[----:B------:R-:W-:-:S11]  /*0390*/  MOV R18, R25 ;  /* 0x0000001900127202 */ /* 0x000fd60000000f00 */
[----:B------:R-:W-:Y:S05]  /*03a0*/  @P0 BRA `(.L_x_3) ;  /* 0xfffffffc00900947 */ /* 0x000fea000383ffff */
.L_x_0:
[----:B------:R-:W1:Y:S01]  /*03b0*/  LDC.64 R2, c[0x0][0x398] ;  /* 0x0000e600ff027b82 */ /* 0x000e620000000a00 */
[----:B------:R-:W-:Y:S01]  /*03c0*/  MOV R5, 0xffffffff ;  /* 0xffffffff00057802 */ /* 0x000fe20000000f00 */
[----:B-1----:R-:W-:-:S05]  /*03d0*/  IMAD.WIDE R2, R7, 0x4, R2 ;  /* 0x0000000407027825 */ /* 0x002fca00078e0202 */
[----:B------:R-:W-:Y:S01]  /*03e0*/  STG.E desc[UR4][R2.64], R5 ;  /* 0x0000000502007986 */ /* 0x000fe2000c101904 */
[----:B------:R-:W-:Y:S05]  /*03f0*/  EXIT ;  /* 0x000000000000794d */ /* 0x000fea0003800000 */
.L_x_2:
[----:B------:R-:W-:Y:S05]  /*0400*/  BSYNC.RECONVERGENT B0 ;  /* 0x0000000000007941 */ /* 0x000fea0003800200 */
.L_x_1:
[----:B0-----:R-:W0:Y:S01]  /*0410*/  LDC R11, c[0x0][0x380] ;  /* 0x0000e000ff0b7b82 */ /* 0x001e220000000800 */
[----:B------:R-:W-:Y:S01]  /*0420*/  IMAD.WIDE R4, R7, 0x4, R4 ;  /* 0x0000000407047825 */ /* 0x000fe200078e0204 */
[----:B------:R-:W-:-:S05]  /*0430*/  IADD3 R9, PT, PT, R6, -0x1, RZ ;  /* 0xffffffff06097810 */ /* 0x000fca0007ffe0ff */
[----:B------:R1:W-:Y:S01]  /*0440*/  STG.E desc[UR4][R4.64], R9 ;  /* 0x0000000904007986 */ /* 0x0003e2000c101904 */
[----:B0-----:R-:W-:-:S13]  /*0450*/  ISETP.GE.AND P0, PT, R6, R11, PT ;  /* 0x0000000b0600720c */ /* 0x001fda0003f06270 */
[----:B-1----:R-:W-:Y:S05]  /*0460*/  @P0 EXIT ;  /* 0x000000000000094d */ /* 0x002fea0003800000 */
[----:B------:R-:W-:Y:S01]  /*0470*/  IADD3 R8, PT, PT, R6, -R11, RZ ;  /* 0x8000000b06087210 */ /* 0x000fe20007ffe0ff */
[----:B------:R-:W-:Y:S01]  /*0480*/  IMAD.IADD R10, R11, 0x1, -R6 ;  /* 0x000000010b0a7824 */ /* 0x000fe200078e0a06 */
[----:B------:R-:W-:Y:S02]  /*0490*/  BSSY.RECONVERGENT B0, `(.L_x_4) ;  /* 0x0000024000007945 */ /* 0x000fe40003800200 */
[----:B------:R-:W-:Y:S02]  /*04a0*/  ISETP.GT.U32.AND P1, PT, R8, -0x8, PT ;  /* 0xfffffff80800780c */ /* 0x000fe40003f24070 */
[----:B------:R-:W-:-:S04]  /*04b0*/  LOP3.LUT R18, R10, 0x7, RZ, 0xc0, !PT ;  /* 0x000000070a127812 */ /* 0x000fc800078ec0ff */
[----:B------:R-:W-:-:S07]  /*04c0*/  ISETP.NE.AND P0, PT, R18, RZ, PT ;  /* 0x000000ff1200720c */ /* 0x000fce0003f05270 */
[----:B------:R-:W-:Y:S06]  /*04d0*/  @P1 BRA `(.L_x_5) ;  /* 0x00000000007c1947 */ /* 0x000fec0003800000 */
[----:B------:R-:W0:Y:S01]  /*04e0*/  LDC.64 R8, c[0x0][0x3a0] ;  /* 0x0000e800ff087b82 */ /* 0x000e220000000a00 */
[----:B------:R-:W-:-:S04]  /*04f0*/  LOP3.LUT R15, R15, 0xfffffff8, RZ, 0xc0, !PT ;  /* 0xfffffff80f0f7812 */ /* 0x000fc800078ec0ff */
[----:B------:R-:W-:Y:S02]  /*0500*/  IADD3 R11, PT, PT, -R15, RZ, RZ ;  /* 0x000000ff0f0b7210 */ /* 0x000fe40007ffe1ff */
[----:B0-----:R-:W-:-:S05]  /*0510*/  IADD3 R8, P1, PT, R8, 0x10, RZ ;  /* 0x0000001008087810 */ /* 0x001fca0007f3e0ff */
[----:B------:R-:W-:-:S08]  /*0520*/  IMAD.X R9, RZ, RZ, R9, P1 ;  /* 0x000000ffff097224 */ /* 0x000fd000008e0609 */
.L_x_6:
[----:B0-----:R-:W-:Y:S01]  /*0530*/  MOV R16, R0 ;  /* 0x0000000000107202 */ /* 0x001fe20000000f00 */
[----:B------:R-:W-:Y:S01]  /*0540*/  IMAD.WIDE R14, R12, 0x4, R8 ;  /* 0x000000040c0e7825 */ /* 0x000fe200078e0208 */
[----:B------:R-:W-:Y:S02]  /*0550*/  MOV R17, R13 ;  /* 0x0000000d00117202 */ /* 0x000fe40000000f00 */
[----:B------:R-:W-:Y:S01]  /*0560*/  IADD3 R0, P2, PT, R16, 0x20, RZ ;  /* 0x0000002010007810 */ /* 0x000fe20007f5e0ff */
[----:B------:R-:W-:Y:S01]  /*0570*/  VIADD R11, R11, 0x8 ;  /* 0x000000080b0b7836 */ /* 0x000fe20000000000 */
[----:B------:R-:W-:Y:S01]  /*0580*/  IADD3 R6, PT, PT, R6, 0x8, RZ ;  /* 0x0000000806067810 */ /* 0x000fe20007ffe0ff */
[----:B------:R0:W-:Y:S01]  /*0590*/  STG.E desc[UR4][R16.64+-0x10], RZ ;  /* 0xfffff0ff10007986 */ /* 0x0001e2000c101904 */
[----:B------:R-:W-:Y:S01]  /*05a0*/  IADD3.X R13, PT, PT, RZ, R17, RZ, P2, !PT ;  /* 0x00000011ff0d7210 */ /* 0x000fe200017fe4ff */
[----:B------:R-:W-:Y:S01]  /*05b0*/  VIADD R12, R12, 0x8 ;  /* 0x000000080c0c7836 */ /* 0x000fe20000000000 */
[----:B------:R-:W-:Y:S01]  /*05c0*/  ISETP.NE.AND P1, PT, R11, RZ, PT ;  /* 0x000000ff0b00720c */ /* 0x000fe20003f25270 */
[----:B------:R0:W-:Y:S04]  /*05d0*/  STG.E desc[UR4][R14.64+-0x10], RZ ;  /* 0xfffff0ff0e007986 */ /* 0x0001e8000c101904 */
        /* <DEDUP_REMOVED lines=13> */
[----:B------:R0:W-:Y:S01]  /*06b0*/  STG.E desc[UR4][R14.64+0xc], RZ ;  /* 0x00000cff0e007986 */ /* 0x0001e2000c101904 */
[----:B------:R-:W-:Y:S05]  /*06c0*/  @P1 BRA `(.L_x_6) ;  /* 0xfffffffc00981947 */ /* 0x000fea000383ffff */
.L_x_5:
[----:B------:R-:W-:Y:S05]  /*06d0*/  BSYNC.RECONVERGENT B0 ;  /* 0x0000000000007941 */ /* 0x000fea0003800200 */
.L_x_4:
[----:B------:R-:W-:Y:S05]  /*06e0*/  @!P0 EXIT ;  /* 0x000000000000894d */ /* 0x000fea0003800000 */
[----:B------:R-:W-:Y:S01]  /*06f0*/  ISETP.GE.U32.AND P0, PT, R18, 0x4, PT ;  /* 0x000000041200780c */ /* 0x000fe20003f06070 */
[----:B------:R-:W-:Y:S01]  /*0700*/  BSSY.RECONVERGENT B0, `(.L_x_7) ;  /* 0x0000010000007945 */ /* 0x000fe20003800200 */
[----:B------:R-:W-:-:S04]  /*0710*/  LOP3.LUT R0, R10, 0x3, RZ, 0xc0, !PT ;  /* 0x000000030a007812 */ /* 0x000fc800078ec0ff */
[----:B------:R-:W-:-:S07]  /*0720*/  ISETP.NE.AND P1, PT, R0, RZ, PT ;  /* 0x000000ff0000720c */ /* 0x000fce0003f25270 */
[----:B------:R-:W-:Y:S06]  /*0730*/  @!P0 BRA `(.L_x_8) ;  /* 0x0000000000308947 */ /* 0x000fec0003800000 */
[----:B------:R-:W-:Y:S01]  /*0740*/  IADD3 R13, PT, PT, R7, R6, RZ ;  /* 0x00000006070d7210 */ /* 0x000fe20007ffe0ff */
[C---:B------:R-:W-:Y:S01]  /*0750*/  IMAD.WIDE R8, R6.reuse, 0x4, R4 ;  /* 0x0000000406087825 */ /* 0x040fe200078e0204 */
[----:B------:R-:W-:-:S03]  /*0760*/  IADD3 R6, PT, PT, R6, 0x4, RZ ;  /* 0x0000000406067810 */ /* 0x000fc60007ffe0ff */
[----:B------:R-:W-:Y:S01]  /*0770*/  IMAD.WIDE R12, R13, 0x4, R2 ;  /* 0x000000040d0c7825 */ /* 0x000fe200078e0202 */
[----:B------:R1:W-:Y:S04]  /*0780*/  STG.E desc[UR4][R8.64], RZ ;  /* 0x000000ff08007986 */ /* 0x0003e8000c101904 */
[----:B------:R1:W-:Y:S04]  /*0790*/  STG.E desc[UR4][R12.64], RZ ;  /* 0x000000ff0c007986 */ /* 0x0003e8000c101904 */
[----:B------:R1:W-:Y:S04]  /*07a0*/  STG.E desc[UR4][R8.64+0x4], RZ ;  /* 0x000004ff08007986 */ /* 0x0003e8000c101904 */
[----:B------:R1:W-:Y:S04]  /*07b0*/  STG.E desc[UR4][R12.64+0x4], RZ ;  /* 0x000004ff0c007986 */ /* 0x0003e8000c101904 */
[----:B------:R1:W-:Y:S04]  /*07c0*/  STG.E desc[UR4][R8.64+0x8], RZ ;  /* 0x000008ff08007986 */ /* 0x0003e8000c101904 */
[----:B------:R1:W-:Y:S04]  /*07d0*/  STG.E desc[UR4][R12.64+0x8], RZ ;  /* 0x000008ff0c007986 */ /* 0x0003e8000c101904 */
[----:B------:R1:W-:Y:S04]  /*07e0*/  STG.E desc[UR4][R8.64+0xc], RZ ;  /* 0x00000cff08007986 */ /* 0x0003e8000c101904 */
[----:B------:R1:W-:Y:S02]  /*07f0*/  STG.E desc[UR4][R12.64+0xc], RZ ;  /* 0x00000cff0c007986 */ /* 0x0003e4000c101904 */
.L_x_8:
[----:B------:R-:W-:Y:S05]  /*0800*/  BSYNC.RECONVERGENT B0 ;  /* 0x0000000000007941 */ /* 0x000fea0003800200 */
.L_x_7:
[----:B------:R-:W-:Y:S05]  /*0810*/  @!P1 EXIT ;  /* 0x000000000000994d */ /* 0x000fea0003800000 */
[----:B------:R-:W-:Y:S02]  /*0820*/  ISETP.NE.AND P0, PT, R0, 0x1, PT ;  /* 0x000000010000780c */ /* 0x000fe40003f05270 */
[----:B------:R-:W-:-:S04]  /*0830*/  LOP3.LUT R0, R10, 0x1, RZ, 0xc0, !PT ;  /* 0x000000010a007812 */ /* 0x000fc800078ec0ff */
[----:B------:R-:W-:-:S07]  /*0840*/  ISETP.NE.U32.AND P1, PT, R0, 0x1, PT ;  /* 0x000000010000780c */ /* 0x000fce0003f25070 */
[----:B------:R-:W-:Y:S02]  /*0850*/  @P0 IMAD.IADD R11, R7, 0x1, R6 ;  /* 0x00000001070b0824 */ /* 0x000fe400078e0206 */
[C---:B-1----:R-:W-:Y:S01]  /*0860*/  @P0 IMAD.WIDE R8, R6.reuse, 0x4, R4 ;  /* 0x0000000406080825 */ /* 0x042fe200078e0204 */
[----:B------:R-:W-:-:S03]  /*0870*/  @P0 IADD3 R6, PT, PT, R6, 0x2, RZ ;  /* 0x0000000206060810 */ /* 0x000fc60007ffe0ff */
[----:B------:R-:W-:Y:S01]  /*0880*/  @P0 IMAD.WIDE R10, R11, 0x4, R2 ;  /* 0x000000040b0a0825 */ /* 0x000fe200078e0202 */
[----:B------:R1:W-:Y:S04]  /*0890*/  @P0 STG.E desc[UR4][R8.64], RZ ;  /* 0x000000ff08000986 */ /* 0x0003e8000c101904 */
[----:B------:R1:W-:Y:S04]  /*08a0*/  @P0 STG.E desc[UR4][R10.64], RZ ;  /* 0x000000ff0a000986 */ /* 0x0003e8000c101904 */
[----:B------:R1:W-:Y:S04]  /*08b0*/  @P0 STG.E desc[UR4][R8.64+0x4], RZ ;  /* 0x000004ff08000986 */ /* 0x0003e8000c101904 */
[----:B------:R1:W-:Y:S01]  /*08c0*/  @P0 STG.E desc[UR4][R10.64+0x4], RZ ;  /* 0x000004ff0a000986 */ /* 0x0003e2000c101904 */
[----:B------:R-:W-:Y:S05]  /*08d0*/  @P1 EXIT ;  /* 0x000000000000194d */ /* 0x000fea0003800000 */
[----:B------:R-:W-:Y:S01]  /*08e0*/  IADD3 R7, PT, PT, R7, R6, RZ ;  /* 0x0000000607077210 */ /* 0x000fe20007ffe0ff */
[----:B------:R-:W-:-:S04]  /*08f0*/  IMAD.WIDE R4, R6, 0x4, R4 ;  /* 0x0000000406047825 */ /* 0x000fc800078e0204 */
[----:B------:R-:W-:Y:S01]  /*0900*/  IMAD.WIDE R2, R7, 0x4, R2 ;  /* 0x0000000407027825 */ /* 0x000fe200078e0202 */
[----:B------:R-:W-:Y:S04]  /*0910*/  STG.E desc[UR4][R4.64], RZ ;  /* 0x000000ff04007986 */ /* 0x000fe8000c101904 */
[----:B------:R-:W-:Y:S01]  /*0920*/  STG.E desc[UR4][R2.64], RZ ;  /* 0x000000ff02007986 */ /* 0x000fe2000c101904 */
[----:B------:R-:W-:Y:S05]  /*0930*/  EXIT ;  /* 0x000000000000794d */ /* 0x000fea0003800000 */
.L_x_9:
[----:B------:R-:W-:-:S00]  /*0940*/  BRA `(.L_x_9) ;  /* 0xfffffffc00fc7947 */ /* 0x000fc0000383ffff */
[----:B------:R-:W-:-:S00]  /*0950*/  NOP ;  /* 0x0000000000007918 */ /* 0x000fc00000000000 */
        /* <DEDUP_REMOVED lines=10> */
.L_x_10:


//--------------------- .nv.shared.reserved.0     --------------------------
	.section	.nv.shared.reserved.0,"aw",@nobits
	.weak		__nv_reservedSMEM_offset_0_alias
	.size		__nv_reservedSMEM_offset_0_alias, 0, 64
	.other		__nv_reservedSMEM_offset_0_alias,@"STO_CUDA_RESERVED_SHARED STV_DEFAULT"
__nv_reservedSMEM_offset_0_alias:
	.zero		0
	.zero		64


//--------------------- .nv.constant0.exec        --------------------------
	.section	.nv.constant0.exec,"a",@progbits
	.sectionflags	@""
	.align	4
.nv.constant0.exec:
	.zero		936


//--------------------- SYMBOLS --------------------------

	.type		.nv.reservedSmem.offset0,@object
	.size		.nv.reservedSmem.offset0,0x4
